//
// Generated by NVIDIA NVVM Compiler
//
// Compiler Build ID: CL-36424714
// Cuda compilation tools, release 13.0, V13.0.88
// Based on NVVM 20.0.0
//

.version 9.0
.target sm_100
.address_size 64

	// .globl	_Z17sumArraysOnDevicePfS_S_i

.visible .entry _Z17sumArraysOnDevicePfS_S_i(
	.param .u64 .ptr .align 1 _Z17sumArraysOnDevicePfS_S_i_param_0,
	.param .u64 .ptr .align 1 _Z17sumArraysOnDevicePfS_S_i_param_1,
	.param .u64 .ptr .align 1 _Z17sumArraysOnDevicePfS_S_i_param_2,
	.param .u32 _Z17sumArraysOnDevicePfS_S_i_param_3
)
{
	.reg .pred 	%p<2>;
	.reg .b32 	%r<3>;
	.reg .b32 	%f<4>;
	.reg .b64 	%rd<11>;

	ld.param.u64 	%rd1, [_Z17sumArraysOnDevicePfS_S_i_param_0];
	ld.param.u64 	%rd2, [_Z17sumArraysOnDevicePfS_S_i_param_1];
	ld.param.u64 	%rd3, [_Z17sumArraysOnDevicePfS_S_i_param_2];
	ld.param.u32 	%r2, [_Z17sumArraysOnDevicePfS_S_i_param_3];
	mov.u32 	%r1, %tid.x;
	setp.ge.s32 	%p1, %r1, %r2;
	@%p1 bra 	$L__BB0_2;
	cvta.to.global.u64 	%rd4, %rd1;
	cvta.to.global.u64 	%rd5, %rd2;
	cvta.to.global.u64 	%rd6, %rd3;
	mul.wide.u32 	%rd7, %r1, 4;
	add.s64 	%rd8, %rd4, %rd7;
	ld.global.f32 	%f1, [%rd8];
	add.s64 	%rd9, %rd5, %rd7;
	ld.global.f32 	%f2, [%rd9];
	add.f32 	%f3, %f1, %f2;
	add.s64 	%rd10, %rd6, %rd7;
	st.global.f32 	[%rd10], %f3;
$L__BB0_2:
	ret;

}
	// .globl	_Z21sumArraysOnDeviceGridPfS_S_i
.visible .entry _Z21sumArraysOnDeviceGridPfS_S_i(
	.param .u64 .ptr .align 1 _Z21sumArraysOnDeviceGridPfS_S_i_param_0,
	.param .u64 .ptr .align 1 _Z21sumArraysOnDeviceGridPfS_S_i_param_1,
	.param .u64 .ptr .align 1 _Z21sumArraysOnDeviceGridPfS_S_i_param_2,
	.param .u32 _Z21sumArraysOnDeviceGridPfS_S_i_param_3
)
{
	.reg .pred 	%p<2>;
	.reg .b32 	%r<3>;
	.reg .b32 	%f<4>;
	.reg .b64 	%rd<11>;

	ld.param.u64 	%rd1, [_Z21sumArraysOnDeviceGridPfS_S_i_param_0];
	ld.param.u64 	%rd2, [_Z21sumArraysOnDeviceGridPfS_S_i_param_1];
	ld.param.u64 	%rd3, [_Z21sumArraysOnDeviceGridPfS_S_i_param_2];
	ld.param.u32 	%r2, [_Z21sumArraysOnDeviceGridPfS_S_i_param_3];
	mov.u32 	%r1, %ctaid.x;
	setp.ge.s32 	%p1, %r1, %r2;
	@%p1 bra 	$L__BB1_2;
	cvta.to.global.u64 	%rd4, %rd1;
	cvta.to.global.u64 	%rd5, %rd2;
	cvta.to.global.u64 	%rd6, %rd3;
	mul.wide.u32 	%rd7, %r1, 4;
	add.s64 	%rd8, %rd4, %rd7;
	ld.global.f32 	%f1, [%rd8];
	add.s64 	%rd9, %rd5, %rd7;
	ld.global.f32 	%f2, [%rd9];
	add.f32 	%f3, %f1, %f2;
	add.s64 	%rd10, %rd6, %rd7;
	st.global.f32 	[%rd10], %f3;
$L__BB1_2:
	ret;

}
	// .globl	_Z23sumArraysOnDeviceCommonPfS_S_i
.visible .entry _Z23sumArraysOnDeviceCommonPfS_S_i(
	.param .u64 .ptr .align 1 _Z23sumArraysOnDeviceCommonPfS_S_i_param_0,
	.param .u64 .ptr .align 1 _Z23sumArraysOnDeviceCommonPfS_S_i_param_1,
	.param .u64 .ptr .align 1 _Z23sumArraysOnDeviceCommonPfS_S_i_param_2,
	.param .u32 _Z23sumArraysOnDeviceCommonPfS_S_i_param_3
)
{
	.reg .pred 	%p<2>;
	.reg .b32 	%r<6>;
	.reg .b32 	%f<4>;
	.reg .b64 	%rd<11>;

	ld.param.u64 	%rd1, [_Z23sumArraysOnDeviceCommonPfS_S_i_param_0];
	ld.param.u64 	%rd2, [_Z23sumArraysOnDeviceCommonPfS_S_i_param_1];
	ld.param.u64 	%rd3, [_Z23sumArraysOnDeviceCommonPfS_S_i_param_2];
	ld.param.u32 	%r2, [_Z23sumArraysOnDeviceCommonPfS_S_i_param_3];
	mov.u32 	%r3, %tid.x;
	mov.u32 	%r4, %ctaid.x;
	mov.u32 	%r5, %ntid.x;
	mad.lo.s32 	%r1, %r4, %r5, %r3;
	setp.ge.s32 	%p1, %r1, %r2;
	@%p1 bra 	$L__BB2_2;
	cvta.to.global.u64 	%rd4, %rd1;
	cvta.to.global.u64 	%rd5, %rd2;
	cvta.to.global.u64 	%rd6, %rd3;
	mul.wide.s32 	%rd7, %r1, 4;
	add.s64 	%rd8, %rd4, %rd7;
	ld.global.f32 	%f1, [%rd8];
	add.s64 	%rd9, %rd5, %rd7;
	ld.global.f32 	%f2, [%rd9];
	add.f32 	%f3, %f1, %f2;
	add.s64 	%rd10, %rd6, %rd7;
	st.global.f32 	[%rd10], %f3;
$L__BB2_2:
	ret;

}


// ===== COMPILED SASS (sm_100) =====

	.target	sm_100

	.elftype	@"ET_EXEC"


//--------------------- .note.nv.tkinfo           --------------------------
	.section	.note.nv.tkinfo,"",@"SHT_NOTE"
	.sectionflags	@"SHF_NOTE_NV_TKINFO"
	.tkinfo
        /*0018*/ 	.word	0x00000002
        /*0030*/ 	.string	""
        /*0030*/ 	.string	"ptxas"
        /*0030*/ 	.string	"Cuda compilation tools, release 13.0, V13.0.88"
        /*0030*/ 	.string	"Build cuda_13.0.r13.0/compiler.36424714_0"
        /*0030*/ 	.string	"-arch sm_100 -m 64 "



//--------------------- .note.nv.cuinfo           --------------------------
	.section	.note.nv.cuinfo,"",@"SHT_NOTE"
	.sectionflags	@"SHF_NOTE_NV_CUINFO"
        /*0018*/ 	.short	0x0002
        /*001a*/ 	.short	0x0064
        /*001c*/ 	.short	0x0082
	.zero		2


//--------------------- .nv.info                  --------------------------
	.section	.nv.info,"",@"SHT_CUDA_INFO"
	.align	4


	//----- nvinfo : EIATTR_REGCOUNT
	.align		4
        /*0000*/ 	.byte	0x04, 0x2f
        /*0002*/ 	.short	(.L_1 - .L_0)
	.align		4
.L_0:
        /*0004*/ 	.word	index@(_Z17sumArraysOnDevicePfS_S_i)
        /*0008*/ 	.word	0x0000000c


	//----- nvinfo : EIATTR_FRAME_SIZE
	.align		4
.L_1:
        /*000c*/ 	.byte	0x04, 0x11
        /*000e*/ 	.short	(.L_3 - .L_2)
	.align		4
.L_2:
        /*0010*/ 	.word	index@(_Z17sumArraysOnDevicePfS_S_i)
        /*0014*/ 	.word	0x00000000


	//----- nvinfo : EIATTR_REGCOUNT
	.align		4
.L_3:
        /*0018*/ 	.byte	0x04, 0x2f
        /*001a*/ 	.short	(.L_5 - .L_4)
	.align		4
.L_4:
        /*001c*/ 	.word	index@(_Z21sumArraysOnDeviceGridPfS_S_i)
        /*0020*/ 	.word	0x0000000c


	//----- nvinfo : EIATTR_FRAME_SIZE
	.align		4
.L_5:
        /*0024*/ 	.byte	0x04, 0x11
        /*0026*/ 	.short	(.L_7 - .L_6)
	.align		4
.L_6:
        /*0028*/ 	.word	index@(_Z21sumArraysOnDeviceGridPfS_S_i)
        /*002c*/ 	.word	0x00000000


	//----- nvinfo : EIATTR_REGCOUNT
	.align		4
.L_7:
        /*0030*/ 	.byte	0x04, 0x2f
        /*0032*/ 	.short	(.L_9 - .L_8)
	.align		4
.L_8:
        /*0034*/ 	.word	index@(_Z23sumArraysOnDeviceCommonPfS_S_i)
        /*0038*/ 	.word	0x0000000c


	//----- nvinfo : EIATTR_FRAME_SIZE
	.align		4
.L_9:
        /*003c*/ 	.byte	0x04, 0x11
        /*003e*/ 	.short	(.L_11 - .L_10)
	.align		4
.L_10:
        /*0040*/ 	.word	index@(_Z23sumArraysOnDeviceCommonPfS_S_i)
        /*0044*/ 	.word	0x00000000


	//----- nvinfo : EIATTR_MIN_STACK_SIZE
	.align		4
.L_11:
        /*0048*/ 	.byte	0x04, 0x12
        /*004a*/ 	.short	(.L_13 - .L_12)
	.align		4
.L_12:
        /*004c*/ 	.word	index@(_Z23sumArraysOnDeviceCommonPfS_S_i)
        /*0050*/ 	.word	0x00000000


	//----- nvinfo : EIATTR_MIN_STACK_SIZE
	.align		4
.L_13:
        /*0054*/ 	.byte	0x04, 0x12
        /*0056*/ 	.short	(.L_15 - .L_14)
	.align		4
.L_14:
        /*0058*/ 	.word	index@(_Z21sumArraysOnDeviceGridPfS_S_i)
        /*005c*/ 	.word	0x00000000


	//----- nvinfo : EIATTR_MIN_STACK_SIZE
	.align		4
.L_15:
        /*0060*/ 	.byte	0x04, 0x12
        /*0062*/ 	.short	(.L_17 - .L_16)
	.align		4
.L_16:
        /*0064*/ 	.word	index@(_Z17sumArraysOnDevicePfS_S_i)
        /*0068*/ 	.word	0x00000000
.L_17:


//--------------------- .nv.compat                --------------------------
	.section	.nv.compat,"",@"SHT_CUDA_COMPAT_INFO"
	.align	4
        /*0000*/ 	.byte	0x02, 0x09, 0x00, 0x00, 0x02, 0x02, 0x01, 0x00, 0x02, 0x05, 0x05, 0x00, 0x03, 0x07, 0x01, 0x01
        /*0010*/ 	.byte	0x02, 0x03, 0x00, 0x00, 0x02, 0x06, 0x01, 0x00, 0x04, 0x0b, 0x08, 0x00, 0x09, 0x00, 0x00, 0x00
        /*0020*/ 	.byte	0x00, 0x00, 0x00, 0x00


//--------------------- .nv.info._Z23sumArraysOnDeviceCommonPfS_S_i --------------------------
	.section	.nv.info._Z23sumArraysOnDeviceCommonPfS_S_i,"",@"SHT_CUDA_INFO"
	.sectionflags	@""
	.align	4


	//----- nvinfo : EIATTR_CUDA_API_VERSION
	.align		4
        /*0000*/ 	.byte	0x04, 0x37
        /*0002*/ 	.short	(.L_19 - .L_18)
.L_18:
        /*0004*/ 	.word	0x00000082


	//----- nvinfo : EIATTR_KPARAM_INFO
	.align		4
.L_19:
        /*0008*/ 	.byte	0x04, 0x17
        /*000a*/ 	.short	(.L_21 - .L_20)
.L_20:
        /*000c*/ 	.word	0x00000000
        /*0010*/ 	.short	0x0003
        /*0012*/ 	.short	0x0018
        /*0014*/ 	.byte	0x00, 0xf0, 0x11, 0x00


	//----- nvinfo : EIATTR_KPARAM_INFO
	.align		4
.L_21:
        /*0018*/ 	.byte	0x04, 0x17
        /*001a*/ 	.short	(.L_23 - .L_22)
.L_22:
        /*001c*/ 	.word	0x00000000
        /*0020*/ 	.short	0x0002
        /*0022*/ 	.short	0x0010
        /*0024*/ 	.byte	0x00, 0xf5, 0x21, 0x00


	//----- nvinfo : EIATTR_KPARAM_INFO
	.align		4
.L_23:
        /*0028*/ 	.byte	0x04, 0x17
        /*002a*/ 	.short	(.L_25 - .L_24)
.L_24:
        /*002c*/ 	.word	0x00000000
        /*0030*/ 	.short	0x0001
        /*0032*/ 	.short	0x0008
        /*0034*/ 	.byte	0x00, 0xf5, 0x21, 0x00


	//----- nvinfo : EIATTR_KPARAM_INFO
	.align		4
.L_25:
        /*0038*/ 	.byte	0x04, 0x17
        /*003a*/ 	.short	(.L_27 - .L_26)
.L_26:
        /*003c*/ 	.word	0x00000000
        /*0040*/ 	.short	0x0000
        /*0042*/ 	.short	0x0000
        /*0044*/ 	.byte	0x00, 0xf5, 0x21, 0x00


	//----- nvinfo : EIATTR_SPARSE_MMA_MASK
	.align		4
.L_27:
        /*0048*/ 	.byte	0x03, 0x50
        /*004a*/ 	.short	0x0000


	//----- nvinfo : EIATTR_MAXREG_COUNT
	.align		4
        /*004c*/ 	.byte	0x03, 0x1b
        /*004e*/ 	.short	0x00ff


	//----- nvinfo : EIATTR_MERCURY_ISA_VERSION
	.align		4
        /*0050*/ 	.byte	0x03, 0x5f
        /*0052*/ 	.short	0x0101


	//----- nvinfo : EIATTR_VRC_CTA_INIT_COUNT
	.align		4
        /*0054*/ 	.byte	0x02, 0x4a
	.zero		1
	.zero		1


	//----- nvinfo : EIATTR_EXIT_INSTR_OFFSETS
	.align		4
        /*0058*/ 	.byte	0x04, 0x1c
        /*005a*/ 	.short	(.L_29 - .L_28)


	//   ....[0]....
.L_28:
        /*005c*/ 	.word	0x00000070


	//   ....[1]....
        /*0060*/ 	.word	0x00000130


	//----- nvinfo : EIATTR_CBANK_PARAM_SIZE
	.align		4
.L_29:
        /*0064*/ 	.byte	0x03, 0x19
        /*0066*/ 	.short	0x001c


	//----- nvinfo : EIATTR_PARAM_CBANK
	.align		4
        /*0068*/ 	.byte	0x04, 0x0a
        /*006a*/ 	.short	(.L_31 - .L_30)
	.align		4
.L_30:
        /*006c*/ 	.word	index@(.nv.constant0._Z23sumArraysOnDeviceCommonPfS_S_i)
        /*0070*/ 	.short	0x0380
        /*0072*/ 	.short	0x001c


	//----- nvinfo : EIATTR_SW_WAR
	.align		4
.L_31:
        /*0074*/ 	.byte	0x04, 0x36
        /*0076*/ 	.short	(.L_33 - .L_32)
.L_32:
        /*0078*/ 	.word	0x00000008
.L_33:


//--------------------- .nv.info._Z21sumArraysOnDeviceGridPfS_S_i --------------------------
	.section	.nv.info._Z21sumArraysOnDeviceGridPfS_S_i,"",@"SHT_CUDA_INFO"
	.sectionflags	@""
	.align	4


	//----- nvinfo : EIATTR_CUDA_API_VERSION
	.align		4
        /*0000*/ 	.byte	0x04, 0x37
        /*0002*/ 	.short	(.L_35 - .L_34)
.L_34:
        /*0004*/ 	.word	0x00000082


	//----- nvinfo : EIATTR_KPARAM_INFO
	.align		4
.L_35:
        /*0008*/ 	.byte	0x04, 0x17
        /*000a*/ 	.short	(.L_37 - .L_36)
.L_36:
        /*000c*/ 	.word	0x00000000
        /*0010*/ 	.short	0x0003
        /*0012*/ 	.short	0x0018
        /*0014*/ 	.byte	0x00, 0xf0, 0x11, 0x00


	//----- nvinfo : EIATTR_KPARAM_INFO
	.align		4
.L_37:
        /*0018*/ 	.byte	0x04, 0x17
        /*001a*/ 	.short	(.L_39 - .L_38)
.L_38:
        /*001c*/ 	.word	0x00000000
        /*0020*/ 	.short	0x0002
        /*0022*/ 	.short	0x0010
        /*0024*/ 	.byte	0x00, 0xf5, 0x21, 0x00


	//----- nvinfo : EIATTR_KPARAM_INFO
	.align		4
.L_39:
        /*0028*/ 	.byte	0x04, 0x17
        /*002a*/ 	.short	(.L_41 - .L_40)
.L_40:
        /*002c*/ 	.word	0x00000000
        /*0030*/ 	.short	0x0001
        /*0032*/ 	.short	0x0008
        /*0034*/ 	.byte	0x00, 0xf5, 0x21, 0x00


	//----- nvinfo : EIATTR_KPARAM_INFO
	.align		4
.L_41:
        /*0038*/ 	.byte	0x04, 0x17
        /*003a*/ 	.short	(.L_43 - .L_42)
.L_42:
        /*003c*/ 	.word	0x00000000
        /*0040*/ 	.short	0x0000
        /*0042*/ 	.short	0x0000
        /*0044*/ 	.byte	0x00, 0xf5, 0x21, 0x00


	//----- nvinfo : EIATTR_SPARSE_MMA_MASK
	.align		4
.L_43:
        /*0048*/ 	.byte	0x03, 0x50
        /*004a*/ 	.short	0x0000


	//----- nvinfo : EIATTR_MAXREG_COUNT
	.align		4
        /*004c*/ 	.byte	0x03, 0x1b
        /*004e*/ 	.short	0x00ff


	//----- nvinfo : EIATTR_MERCURY_ISA_VERSION
	.align		4
        /*0050*/ 	.byte	0x03, 0x5f
        /*0052*/ 	.short	0x0101


	//----- nvinfo : EIATTR_VRC_CTA_INIT_COUNT
	.align		4
        /*0054*/ 	.byte	0x02, 0x4a
	.zero		1
	.zero		1


	//----- nvinfo : EIATTR_EXIT_INSTR_OFFSETS
	.align		4
        /*0058*/ 	.byte	0x04, 0x1c
        /*005a*/ 	.short	(.L_45 - .L_44)


	//   ....[0]....
.L_44:
        /*005c*/ 	.word	0x00000040


	//   ....[1]....
        /*0060*/ 	.word	0x00000100


	//----- nvinfo : EIATTR_CBANK_PARAM_SIZE
	.align		4
.L_45:
        /*0064*/ 	.byte	0x03, 0x19
        /*0066*/ 	.short	0x001c


	//----- nvinfo : EIATTR_PARAM_CBANK
	.align		4
        /*0068*/ 	.byte	0x04, 0x0a
        /*006a*/ 	.short	(.L_47 - .L_46)
	.align		4
.L_46:
        /*006c*/ 	.word	index@(.nv.constant0._Z21sumArraysOnDeviceGridPfS_S_i)
        /*0070*/ 	.short	0x0380
        /*0072*/ 	.short	0x001c


	//----- nvinfo : EIATTR_SW_WAR
	.align		4
.L_47:
        /*0074*/ 	.byte	0x04, 0x36
        /*0076*/ 	.short	(.L_49 - .L_48)
.L_48:
        /*0078*/ 	.word	0x00000008
.L_49:


//--------------------- .nv.info._Z17sumArraysOnDevicePfS_S_i --------------------------
	.section	.nv.info._Z17sumArraysOnDevicePfS_S_i,"",@"SHT_CUDA_INFO"
	.sectionflags	@""
	.align	4


	//----- nvinfo : EIATTR_CUDA_API_VERSION
	.align		4
        /*0000*/ 	.byte	0x04, 0x37
        /*0002*/ 	.short	(.L_51 - .L_50)
.L_50:
        /*0004*/ 	.word	0x00000082


	//----- nvinfo : EIATTR_KPARAM_INFO
	.align		4
.L_51:
        /*0008*/ 	.byte	0x04, 0x17
        /*000a*/ 	.short	(.L_53 - .L_52)
.L_52:
        /*000c*/ 	.word	0x00000000
        /*0010*/ 	.short	0x0003
        /*0012*/ 	.short	0x0018
        /*0014*/ 	.byte	0x00, 0xf0, 0x11, 0x00


	//----- nvinfo : EIATTR_KPARAM_INFO
	.align		4
.L_53:
        /*0018*/ 	.byte	0x04, 0x17
        /*001a*/ 	.short	(.L_55 - .L_54)
.L_54:
        /*001c*/ 	.word	0x00000000
        /*0020*/ 	.short	0x0002
        /*0022*/ 	.short	0x0010
        /*0024*/ 	.byte	0x00, 0xf5, 0x21, 0x00


	//----- nvinfo : EIATTR_KPARAM_INFO
	.align		4
.L_55:
        /*0028*/ 	.byte	0x04, 0x17
        /*002a*/ 	.short	(.L_57 - .L_56)
.L_56:
        /*002c*/ 	.word	0x00000000
        /*0030*/ 	.short	0x0001
        /*0032*/ 	.short	0x0008
        /*0034*/ 	.byte	0x00, 0xf5, 0x21, 0x00


	//----- nvinfo : EIATTR_KPARAM_INFO
	.align		4
.L_57:
        /*0038*/ 	.byte	0x04, 0x17
        /*003a*/ 	.short	(.L_59 - .L_58)
.L_58:
        /*003c*/ 	.word	0x00000000
        /*0040*/ 	.short	0x0000
        /*0042*/ 	.short	0x0000
        /*0044*/ 	.byte	0x00, 0xf5, 0x21, 0x00


	//----- nvinfo : EIATTR_SPARSE_MMA_MASK
	.align		4
.L_59:
        /*0048*/ 	.byte	0x03, 0x50
        /*004a*/ 	.short	0x0000


	//----- nvinfo : EIATTR_MAXREG_COUNT
	.align		4
        /*004c*/ 	.byte	0x03, 0x1b
        /*004e*/ 	.short	0x00ff


	//----- nvinfo : EIATTR_MERCURY_ISA_VERSION
	.align		4
        /*0050*/ 	.byte	0x03, 0x5f
        /*0052*/ 	.short	0x0101


	//----- nvinfo : EIATTR_VRC_CTA_INIT_COUNT
	.align		4
        /*0054*/ 	.byte	0x02, 0x4a
	.zero		1
	.zero		1


	//----- nvinfo : EIATTR_EXIT_INSTR_OFFSETS
	.align		4
        /*0058*/ 	.byte	0x04, 0x1c
        /*005a*/ 	.short	(.L_61 - .L_60)


	//   ....[0]....
.L_60:
        /*005c*/ 	.word	0x00000040


	//   ....[1]....
        /*0060*/ 	.word	0x00000100


	//----- nvinfo : EIATTR_CBANK_PARAM_SIZE
	.align		4
.L_61:
        /*0064*/ 	.byte	0x03, 0x19
        /*0066*/ 	.short	0x001c


	//----- nvinfo : EIATTR_PARAM_CBANK
	.align		4
        /*0068*/ 	.byte	0x04, 0x0a
        /*006a*/ 	.short	(.L_63 - .L_62)
	.align		4
.L_62:
        /*006c*/ 	.word	index@(.nv.constant0._Z17sumArraysOnDevicePfS_S_i)
        /*0070*/ 	.short	0x0380
        /*0072*/ 	.short	0x001c


	//----- nvinfo : EIATTR_SW_WAR
	.align		4
.L_63:
        /*0074*/ 	.byte	0x04, 0x36
        /*0076*/ 	.short	(.L_65 - .L_64)
.L_64:
        /*0078*/ 	.word	0x00000008
.L_65:


//--------------------- .nv.callgraph             --------------------------
	.section	.nv.callgraph,"",@"SHT_CUDA_CALLGRAPH"
	.align	4
	.sectionentsize	8
	.align		4
        /*0000*/ 	.word	0x00000000
	.align		4
        /*0004*/ 	.word	0xffffffff
	.align		4
        /*0008*/ 	.word	0x00000000
	.align		4
        /*000c*/ 	.word	0xfffffffe
	.align		4
        /*0010*/ 	.word	0x00000000
	.align		4
        /*0014*/ 	.word	0xfffffffd
	.align		4
        /*0018*/ 	.word	0x00000000
	.align		4
        /*001c*/ 	.word	0xfffffffc


//--------------------- .text._Z23sumArraysOnDeviceCommonPfS_S_i --------------------------
	.section	.text._Z23sumArraysOnDeviceCommonPfS_S_i,"ax",@progbits
	.align	128
        .global         _Z23sumArraysOnDeviceCommonPfS_S_i
        .type           _Z23sumArraysOnDeviceCommonPfS_S_i,@function
        .size           _Z23sumArraysOnDeviceCommonPfS_S_i,(.L_x_3 - _Z23sumArraysOnDeviceCommonPfS_S_i)
        .other          _Z23sumArraysOnDeviceCommonPfS_S_i,@"STO_CUDA_ENTRY STV_DEFAULT"
_Z23sumArraysOnDeviceCommonPfS_S_i:
.text._Z23sumArraysOnDeviceCommonPfS_S_i:
[----:B------:R-:W-:Y:S01]  /*0000*/  LDC R1, c[0x0][0x37c] ;  /* 0x0000df00ff017b82 */ /* 0x000fe20000000800 */
[----:B------:R-:W0:Y:S07]  /*0010*/  S2R R9, SR_TID.X ;  /* 0x0000000000097919 */ /* 0x000e2e0000002100 */
[----:B------:R-:W0:Y:S01]  /*0020*/  S2UR UR4, SR_CTAID.X ;  /* 0x00000000000479c3 */ /* 0x000e220000002500 */
[----:B------:R-:W1:Y:S07]  /*0030*/  LDCU UR5, c[0x0][0x398] ;  /* 0x00007300ff0577ac */ /* 0x000e6e0008000800 */
[----:B------:R-:W0:Y:S02]  /*0040*/  LDC R0, c[0x0][0x360] ;  /* 0x0000d800ff007b82 */ /* 0x000e240000000800 */
[----:B0-----:R-:W-:-:S05]  /*0050*/  IMAD R9, R0, UR4, R9 ;  /* 0x0000000400097c24 */ /* 0x001fca000f8e0209 */
[----:B-1----:R-:W-:-:S13]  /*0060*/  ISETP.GE.AND P0, PT, R9, UR5, PT ;  /* 0x0000000509007c0c */ /* 0x002fda000bf06270 */
[----:B------:R-:W-:Y:S05]  /*0070*/  @P0 EXIT ;  /* 0x000000000000094d */ /* 0x000fea0003800000 */
[----:B------:R-:W0:Y:S01]  /*0080*/  LDC.64 R2, c[0x0][0x380] ;  /* 0x0000e000ff027b82 */ /* 0x000e220000000a00 */
[----:B------:R-:W1:Y:S07]  /*0090*/  LDCU.64 UR4, c[0x0][0x358] ;  /* 0x00006b00ff0477ac */ /* 0x000e6e0008000a00 */
[----:B------:R-:W2:Y:S08]  /*00a0*/  LDC.64 R4, c[0x0][0x388] ;  /* 0x0000e200ff047b82 */ /* 0x000eb00000000a00 */
[----:B------:R-:W3:Y:S01]  /*00b0*/  LDC.64 R6, c[0x0][0x390] ;  /* 0x0000e400ff067b82 */ /* 0x000ee20000000a00 */
[----:B0-----:R-:W-:-:S06]  /*00c0*/  IMAD.WIDE R2, R9, 0x4, R2 ;  /* 0x0000000409027825 */ /* 0x001fcc00078e0202 */
[----:B-1----:R-:W4:Y:S01]  /*00d0*/  LDG.E R2, desc[UR4][R2.64] ;  /* 0x0000000402027981 */ /* 0x002f22000c1e1900 */
[----:B--2---:R-:W-:-:S06]  /*00e0*/  IMAD.WIDE R4, R9, 0x4, R4 ;  /* 0x0000000409047825 */ /* 0x004fcc00078e0204 */
[----:B------:R-:W4:Y:S01]  /*00f0*/  LDG.E R5, desc[UR4][R4.64] ;  /* 0x0000000404057981 */ /* 0x000f22000c1e1900 */
[----:B---3--:R-:W-:-:S04]  /*0100*/  IMAD.WIDE R6, R9, 0x4, R6 ;  /* 0x0000000409067825 */ /* 0x008fc800078e0206 */
[----:B----4-:R-:W-:-:S05]  /*0110*/  FADD R9, R2, R5 ;  /* 0x0000000502097221 */ /* 0x010fca0000000000 */
[----:B------:R-:W-:Y:S01]  /*0120*/  STG.E desc[UR4][R6.64], R9 ;  /* 0x0000000906007986 */ /* 0x000fe2000c101904 */
[----:B------:R-:W-:Y:S05]  /*0130*/  EXIT ;  /* 0x000000000000794d */ /* 0x000fea0003800000 */
.L_x_0:
[----:B------:R-:W-:-:S00]  /*0140*/  BRA `(.L_x_0) ;  /* 0xfffffffc00fc7947 */ /* 0x000fc0000383ffff */
[----:B------:R-:W-:-:S00]  /*0150*/  NOP ;  /* 0x0000000000007918 */ /* 0x000fc00000000000 */
        /* <DEDUP_REMOVED lines=10> */
.L_x_3:


//--------------------- .text._Z21sumArraysOnDeviceGridPfS_S_i --------------------------
	.section	.text._Z21sumArraysOnDeviceGridPfS_S_i,"ax",@progbits
	.align	128
        .global         _Z21sumArraysOnDeviceGridPfS_S_i
        .type           _Z21sumArraysOnDeviceGridPfS_S_i,@function
        .size           _Z21sumArraysOnDeviceGridPfS_S_i,(.L_x_4 - _Z21sumArraysOnDeviceGridPfS_S_i)
        .other          _Z21sumArraysOnDeviceGridPfS_S_i,@"STO_CUDA_ENTRY STV_DEFAULT"
_Z21sumArraysOnDeviceGridPfS_S_i:
.text._Z21sumArraysOnDeviceGridPfS_S_i:
[----:B------:R-:W-:Y:S01]  /*0000*/  LDC R1, c[0x0][0x37c] ;  /* 0x0000df00ff017b82 */ /* 0x000fe20000000800 */
[----:B------:R-:W0:Y:S01]  /*0010*/  S2R R9, SR_CTAID.X ;  /* 0x0000000000097919 */ /* 0x000e220000002500 */
[----:B------:R-:W0:Y:S02]  /*0020*/  LDCU UR4, c[0x0][0x398] ;  /* 0x00007300ff0477ac */ /* 0x000e240008000800 */
[----:B0-----:R-:W-:-:S13]  /*0030*/  ISETP.GE.AND P0, PT, R9, UR4, PT ;  /* 0x0000000409007c0c */ /* 0x001fda000bf06270 */
[----:B------:R-:W-:Y:S05]  /*0040*/  @P0 EXIT ;  /* 0x000000000000094d */ /* 0x000fea0003800000 */
[----:B------:R-:W0:Y:S01]  /*0050*/  LDC.64 R2, c[0x0][0x380] ;  /* 0x0000e000ff027b82 */ /* 0x000e220000000a00 */
[----:B------:R-:W1:Y:S07]  /*0060*/  LDCU.64 UR4, c[0x0][0x358] ;  /* 0x00006b00ff0477ac */ /* 0x000e6e0008000a00 */
[----:B------:R-:W2:Y:S08]  /*0070*/  LDC.64 R4, c[0x0][0x388] ;  /* 0x0000e200ff047b82 */ /* 0x000eb00000000a00 */
[----:B------:R-:W3:Y:S01]  /*0080*/  LDC.64 R6, c[0x0][0x390] ;  /* 0x0000e400ff067b82 */ /* 0x000ee20000000a00 */
[----:B0-----:R-:W-:-:S06]  /*0090*/  IMAD.WIDE.U32 R2, R9, 0x4, R2 ;  /* 0x0000000409027825 */ /* 0x001fcc00078e0002 */
[----:B-1----:R-:W4:Y:S01]  /*00a0*/  LDG.E R2, desc[UR4][R2.64] ;  /* 0x0000000402027981 */ /* 0x002f22000c1e1900 */
[----:B--2---:R-:W-:-:S06]  /*00b0*/  IMAD.WIDE.U32 R4, R9, 0x4, R4 ;  /* 0x0000000409047825 */ /* 0x004fcc00078e0004 */
[----:B------:R-:W4:Y:S01]  /*00c0*/  LDG.E R5, desc[UR4][R4.64] ;  /* 0x0000000404057981 */ /* 0x000f22000c1e1900 */
[----:B---3--:R-:W-:-:S04]  /*00d0*/  IMAD.WIDE.U32 R6, R9, 0x4, R6 ;  /* 0x0000000409067825 */ /* 0x008fc800078e0006 */
[----:B----4-:R-:W-:-:S05]  /*00e0*/  FADD R9, R2, R5 ;  /* 0x0000000502097221 */ /* 0x010fca0000000000 */
[----:B------:R-:W-:Y:S01]  /*00f0*/  STG.E desc[UR4][R6.64], R9 ;  /* 0x0000000906007986 */ /* 0x000fe2000c101904 */
[----:B------:R-:W-:Y:S05]  /*0100*/  EXIT ;  /* 0x000000000000794d */ /* 0x000fea0003800000 */
.L_x_1:
        /* <DEDUP_REMOVED lines=15> */
.L_x_4:


//--------------------- .text._Z17sumArraysOnDevicePfS_S_i --------------------------
	.section	.text._Z17sumArraysOnDevicePfS_S_i,"ax",@progbits
	.align	128
        .global         _Z17sumArraysOnDevicePfS_S_i
        .type           _Z17sumArraysOnDevicePfS_S_i,@function
        .size           _Z17sumArraysOnDevicePfS_S_i,(.L_x_5 - _Z17sumArraysOnDevicePfS_S_i)
        .other          _Z17sumArraysOnDevicePfS_S_i,@"STO_CUDA_ENTRY STV_DEFAULT"
_Z17sumArraysOnDevicePfS_S_i:
.text._Z17sumArraysOnDevicePfS_S_i:
[----:B------:R-:W-:Y:S01]  /*0000*/  LDC R1, c[0x0][0x37c] ;  /* 0x0000df00ff017b82 */ /* 0x000fe20000000800 */
[----:B------:R-:W0:Y:S01]  /*0010*/  S2R R9, SR_TID.X ;  /* 0x0000000000097919 */ /* 0x000e220000002100 */
        /* <DEDUP_REMOVED lines=15> */
.L_x_2:
        /* <DEDUP_REMOVED lines=15> */
.L_x_5:


//--------------------- .nv.shared.reserved.0     --------------------------
	.section	.nv.shared.reserved.0,"aw",@nobits
	.weak		__nv_reservedSMEM_offset_0_alias
	.size		__nv_reservedSMEM_offset_0_alias, 0, 64
	.other		__nv_reservedSMEM_offset_0_alias,@"STO_CUDA_RESERVED_SHARED STV_DEFAULT"
__nv_reservedSMEM_offset_0_alias:
	.zero		0
	.zero		64


//--------------------- .nv.constant0._Z23sumArraysOnDeviceCommonPfS_S_i --------------------------
	.section	.nv.constant0._Z23sumArraysOnDeviceCommonPfS_S_i,"a",@progbits
	.sectionflags	@""
	.align	4
.nv.constant0._Z23sumArraysOnDeviceCommonPfS_S_i:
	.zero		924


//--------------------- .nv.constant0._Z21sumArraysOnDeviceGridPfS_S_i --------------------------
	.section	.nv.constant0._Z21sumArraysOnDeviceGridPfS_S_i,"a",@progbits
	.sectionflags	@""
	.align	4
.nv.constant0._Z21sumArraysOnDeviceGridPfS_S_i:
	.zero		924


//--------------------- .nv.constant0._Z17sumArraysOnDevicePfS_S_i --------------------------
	.section	.nv.constant0._Z17sumArraysOnDevicePfS_S_i,"a",@progbits
	.sectionflags	@""
	.align	4
.nv.constant0._Z17sumArraysOnDevicePfS_S_i:
	.zero		924


//--------------------- SYMBOLS --------------------------

	.type		.nv.reservedSmem.offset0,@object
	.size		.nv.reservedSmem.offset0,0x4
